//
// Generated by NVIDIA NVVM Compiler
//
// Compiler Build ID: CL-36424714
// Cuda compilation tools, release 13.0, V13.0.88
// Based on NVVM 20.0.0
//

.version 9.0
.target sm_100
.address_size 64

	// .globl	_Z12add_threadedPiS_S_
.global .attribute(.managed) .align 4 .b8 vector_a[4000000];
.global .attribute(.managed) .align 4 .b8 vector_b[4000000];
.global .attribute(.managed) .align 4 .b8 vector_c[4000000];

.visible .entry _Z12add_threadedPiS_S_(
	.param .u64 .ptr .align 1 _Z12add_threadedPiS_S__param_0,
	.param .u64 .ptr .align 1 _Z12add_threadedPiS_S__param_1,
	.param .u64 .ptr .align 1 _Z12add_threadedPiS_S__param_2
)
{
	.reg .b32 	%r<8>;
	.reg .b64 	%rd<11>;

	ld.param.u64 	%rd1, [_Z12add_threadedPiS_S__param_0];
	ld.param.u64 	%rd2, [_Z12add_threadedPiS_S__param_1];
	ld.param.u64 	%rd3, [_Z12add_threadedPiS_S__param_2];
	cvta.to.global.u64 	%rd4, %rd3;
	cvta.to.global.u64 	%rd5, %rd2;
	cvta.to.global.u64 	%rd6, %rd1;
	mov.u32 	%r1, %tid.x;
	mov.u32 	%r2, %ntid.x;
	mov.u32 	%r3, %ctaid.x;
	mad.lo.s32 	%r4, %r2, %r3, %r1;
	mul.wide.s32 	%rd7, %r4, 4;
	add.s64 	%rd8, %rd6, %rd7;
	ld.global.u32 	%r5, [%rd8];
	add.s64 	%rd9, %rd5, %rd7;
	ld.global.u32 	%r6, [%rd9];
	add.s32 	%r7, %r6, %r5;
	add.s64 	%rd10, %rd4, %rd7;
	st.global.u32 	[%rd10], %r7;
	ret;

}


// ===== COMPILED SASS (sm_100) =====

	.target	sm_100

	.elftype	@"ET_EXEC"


//--------------------- .note.nv.tkinfo           --------------------------
	.section	.note.nv.tkinfo,"",@"SHT_NOTE"
	.sectionflags	@"SHF_NOTE_NV_TKINFO"
	.tkinfo
        /*0018*/ 	.word	0x00000002
        /*0030*/ 	.string	""
        /*0030*/ 	.string	"ptxas"
        /*0030*/ 	.string	"Cuda compilation tools, release 13.0, V13.0.88"
        /*0030*/ 	.string	"Build cuda_13.0.r13.0/compiler.36424714_0"
        /*0030*/ 	.string	"-arch sm_100 -m 64 "



//--------------------- .note.nv.cuinfo           --------------------------
	.section	.note.nv.cuinfo,"",@"SHT_NOTE"
	.sectionflags	@"SHF_NOTE_NV_CUINFO"
        /*0018*/ 	.short	0x0002
        /*001a*/ 	.short	0x0064
        /*001c*/ 	.short	0x0082
	.zero		2


//--------------------- .nv.info                  --------------------------
	.section	.nv.info,"",@"SHT_CUDA_INFO"
	.align	4


	//----- nvinfo : EIATTR_REGCOUNT
	.align		4
        /*0000*/ 	.byte	0x04, 0x2f
        /*0002*/ 	.short	(.L_4 - .L_3)
	.align		4
.L_3:
        /*0004*/ 	.word	index@(_Z12add_threadedPiS_S_)
        /*0008*/ 	.word	0x0000000c


	//----- nvinfo : EIATTR_FRAME_SIZE
	.align		4
.L_4:
        /*000c*/ 	.byte	0x04, 0x11
        /*000e*/ 	.short	(.L_6 - .L_5)
	.align		4
.L_5:
        /*0010*/ 	.word	index@(_Z12add_threadedPiS_S_)
        /*0014*/ 	.word	0x00000000


	//----- nvinfo : EIATTR_MIN_STACK_SIZE
	.align		4
.L_6:
        /*0018*/ 	.byte	0x04, 0x12
        /*001a*/ 	.short	(.L_8 - .L_7)
	.align		4
.L_7:
        /*001c*/ 	.word	index@(_Z12add_threadedPiS_S_)
        /*0020*/ 	.word	0x00000000
.L_8:


//--------------------- .nv.compat                --------------------------
	.section	.nv.compat,"",@"SHT_CUDA_COMPAT_INFO"
	.align	4
        /*0000*/ 	.byte	0x02, 0x09, 0x00, 0x00, 0x02, 0x02, 0x01, 0x00, 0x02, 0x05, 0x05, 0x00, 0x03, 0x07, 0x01, 0x01
        /*0010*/ 	.byte	0x02, 0x03, 0x00, 0x00, 0x02, 0x06, 0x01, 0x00, 0x04, 0x0b, 0x08, 0x00, 0x09, 0x00, 0x00, 0x00
        /*0020*/ 	.byte	0x00, 0x00, 0x00, 0x00


//--------------------- .nv.info._Z12add_threadedPiS_S_ --------------------------
	.section	.nv.info._Z12add_threadedPiS_S_,"",@"SHT_CUDA_INFO"
	.sectionflags	@""
	.align	4


	//----- nvinfo : EIATTR_CUDA_API_VERSION
	.align		4
        /*0000*/ 	.byte	0x04, 0x37
        /*0002*/ 	.short	(.L_10 - .L_9)
.L_9:
        /*0004*/ 	.word	0x00000082


	//----- nvinfo : EIATTR_KPARAM_INFO
	.align		4
.L_10:
        /*0008*/ 	.byte	0x04, 0x17
        /*000a*/ 	.short	(.L_12 - .L_11)
.L_11:
        /*000c*/ 	.word	0x00000000
        /*0010*/ 	.short	0x0002
        /*0012*/ 	.short	0x0010
        /*0014*/ 	.byte	0x00, 0xf5, 0x21, 0x00


	//----- nvinfo : EIATTR_KPARAM_INFO
	.align		4
.L_12:
        /*0018*/ 	.byte	0x04, 0x17
        /*001a*/ 	.short	(.L_14 - .L_13)
.L_13:
        /*001c*/ 	.word	0x00000000
        /*0020*/ 	.short	0x0001
        /*0022*/ 	.short	0x0008
        /*0024*/ 	.byte	0x00, 0xf5, 0x21, 0x00


	//----- nvinfo : EIATTR_KPARAM_INFO
	.align		4
.L_14:
        /*0028*/ 	.byte	0x04, 0x17
        /*002a*/ 	.short	(.L_16 - .L_15)
.L_15:
        /*002c*/ 	.word	0x00000000
        /*0030*/ 	.short	0x0000
        /*0032*/ 	.short	0x0000
        /*0034*/ 	.byte	0x00, 0xf5, 0x21, 0x00


	//----- nvinfo : EIATTR_SPARSE_MMA_MASK
	.align		4
.L_16:
        /*0038*/ 	.byte	0x03, 0x50
        /*003a*/ 	.short	0x0000


	//----- nvinfo : EIATTR_MAXREG_COUNT
	.align		4
        /*003c*/ 	.byte	0x03, 0x1b
        /*003e*/ 	.short	0x00ff


	//----- nvinfo : EIATTR_MERCURY_ISA_VERSION
	.align		4
        /*0040*/ 	.byte	0x03, 0x5f
        /*0042*/ 	.short	0x0101


	//----- nvinfo : EIATTR_VRC_CTA_INIT_COUNT
	.align		4
        /*0044*/ 	.byte	0x02, 0x4a
	.zero		1
	.zero		1


	//----- nvinfo : EIATTR_EXIT_INSTR_OFFSETS
	.align		4
        /*0048*/ 	.byte	0x04, 0x1c
        /*004a*/ 	.short	(.L_18 - .L_17)


	//   ....[0]....
.L_17:
        /*004c*/ 	.word	0x00000100


	//----- nvinfo : EIATTR_CBANK_PARAM_SIZE
	.align		4
.L_18:
        /*0050*/ 	.byte	0x03, 0x19
        /*0052*/ 	.short	0x0018


	//----- nvinfo : EIATTR_PARAM_CBANK
	.align		4
        /*0054*/ 	.byte	0x04, 0x0a
        /*0056*/ 	.short	(.L_20 - .L_19)
	.align		4
.L_19:
        /*0058*/ 	.word	index@(.nv.constant0._Z12add_threadedPiS_S_)
        /*005c*/ 	.short	0x0380
        /*005e*/ 	.short	0x0018


	//----- nvinfo : EIATTR_SW_WAR
	.align		4
.L_20:
        /*0060*/ 	.byte	0x04, 0x36
        /*0062*/ 	.short	(.L_22 - .L_21)
.L_21:
        /*0064*/ 	.word	0x00000008
.L_22:


//--------------------- .nv.callgraph             --------------------------
	.section	.nv.callgraph,"",@"SHT_CUDA_CALLGRAPH"
	.align	4
	.sectionentsize	8
	.align		4
        /*0000*/ 	.word	0x00000000
	.align		4
        /*0004*/ 	.word	0xffffffff
	.align		4
        /*0008*/ 	.word	0x00000000
	.align		4
        /*000c*/ 	.word	0xfffffffe
	.align		4
        /*0010*/ 	.word	0x00000000
	.align		4
        /*0014*/ 	.word	0xfffffffd
	.align		4
        /*0018*/ 	.word	0x00000000
	.align		4
        /*001c*/ 	.word	0xfffffffc


//--------------------- .nv.constant4             --------------------------
	.section	.nv.constant4,"a",@progbits
	.align	8
	.align		8
.nv.constant4:
        /*0000*/ 	.dword	vector_a
	.align		8
        /*0008*/ 	.dword	vector_b
	.align		8
        /*0010*/ 	.dword	vector_c


//--------------------- .text._Z12add_threadedPiS_S_ --------------------------
	.section	.text._Z12add_threadedPiS_S_,"ax",@progbits
	.align	128
        .global         _Z12add_threadedPiS_S_
        .type           _Z12add_threadedPiS_S_,@function
        .size           _Z12add_threadedPiS_S_,(.L_x_1 - _Z12add_threadedPiS_S_)
        .other          _Z12add_threadedPiS_S_,@"STO_CUDA_ENTRY STV_DEFAULT"
_Z12add_threadedPiS_S_:
.text._Z12add_threadedPiS_S_:
[----:B------:R-:W-:Y:S01]  /*0000*/  LDC R1, c[0x0][0x37c] ;  /* 0x0000df00ff017b82 */ /* 0x000fe20000000800 */
[----:B------:R-:W0:Y:S07]  /*0010*/  S2R R9, SR_TID.X ;  /* 0x0000000000097919 */ /* 0x000e2e0000002100 */
[----:B------:R-:W1:Y:S01]  /*0020*/  LDC.64 R2, c[0x0][0x380] ;  /* 0x0000e000ff027b82 */ /* 0x000e620000000a00 */
[----:B------:R-:W0:Y:S01]  /*0030*/  LDCU UR6, c[0x0][0x360] ;  /* 0x00006c00ff0677ac */ /* 0x000e220008000800 */
[----:B------:R-:W0:Y:S01]  /*0040*/  S2R R0, SR_CTAID.X ;  /* 0x0000000000007919 */ /* 0x000e220000002500 */
[----:B------:R-:W2:Y:S05]  /*0050*/  LDCU.64 UR4, c[0x0][0x358] ;  /* 0x00006b00ff0477ac */ /* 0x000eaa0008000a00 */
[----:B------:R-:W3:Y:S08]  /*0060*/  LDC.64 R4, c[0x0][0x388] ;  /* 0x0000e200ff047b82 */ /* 0x000ef00000000a00 */
[----:B------:R-:W4:Y:S01]  /*0070*/  LDC.64 R6, c[0x0][0x390] ;  /* 0x0000e400ff067b82 */ /* 0x000f220000000a00 */
[----:B0-----:R-:W-:-:S04]  /*0080*/  IMAD R9, R0, UR6, R9 ;  /* 0x0000000600097c24 */ /* 0x001fc8000f8e0209 */
[----:B-1----:R-:W-:-:S04]  /*0090*/  IMAD.WIDE R2, R9, 0x4, R2 ;  /* 0x0000000409027825 */ /* 0x002fc800078e0202 */
[C---:B---3--:R-:W-:Y:S02]  /*00a0*/  IMAD.WIDE R4, R9.reuse, 0x4, R4 ;  /* 0x0000000409047825 */ /* 0x048fe400078e0204 */
[----:B--2---:R-:W2:Y:S04]  /*00b0*/  LDG.E R2, desc[UR4][R2.64] ;  /* 0x0000000402027981 */ /* 0x004ea8000c1e1900 */
[----:B------:R-:W2:Y:S01]  /*00c0*/  LDG.E R5, desc[UR4][R4.64] ;  /* 0x0000000404057981 */ /* 0x000ea2000c1e1900 */
[----:B----4-:R-:W-:Y:S01]  /*00d0*/  IMAD.WIDE R6, R9, 0x4, R6 ;  /* 0x0000000409067825 */ /* 0x010fe200078e0206 */
[----:B--2---:R-:W-:-:S05]  /*00e0*/  IADD3 R9, PT, PT, R2, R5, RZ ;  /* 0x0000000502097210 */ /* 0x004fca0007ffe0ff */
[----:B------:R-:W-:Y:S01]  /*00f0*/  STG.E desc[UR4][R6.64], R9 ;  /* 0x0000000906007986 */ /* 0x000fe2000c101904 */
[----:B------:R-:W-:Y:S05]  /*0100*/  EXIT ;  /* 0x000000000000794d */ /* 0x000fea0003800000 */
.L_x_0:
[----:B------:R-:W-:-:S00]  /*0110*/  BRA `(.L_x_0) ;  /* 0xfffffffc00fc7947 */ /* 0x000fc0000383ffff */
[----:B------:R-:W-:-:S00]  /*0120*/  NOP ;  /* 0x0000000000007918 */ /* 0x000fc00000000000 */
        /* <DEDUP_REMOVED lines=13> */
.L_x_1:


//--------------------- .nv.shared.reserved.0     --------------------------
	.section	.nv.shared.reserved.0,"aw",@nobits
	.weak		__nv_reservedSMEM_offset_0_alias
	.size		__nv_reservedSMEM_offset_0_alias, 0, 64
	.other		__nv_reservedSMEM_offset_0_alias,@"STO_CUDA_RESERVED_SHARED STV_DEFAULT"
__nv_reservedSMEM_offset_0_alias:
	.zero		0
	.zero		64


//--------------------- .nv.global                --------------------------
	.section	.nv.global,"aw",@nobits
	.align	4
.nv.global:
	.type		vector_c,@object
	.size		vector_c,(vector_a - vector_c)
	.other		vector_c,@"STV_DEFAULT STO_CUDA_MANAGED"
vector_c:
	.zero		4000000
	.type		vector_a,@object
	.size		vector_a,(vector_b - vector_a)
	.other		vector_a,@"STV_DEFAULT STO_CUDA_MANAGED"
vector_a:
	.zero		4000000
	.type		vector_b,@object
	.size		vector_b,(.L_1 - vector_b)
	.other		vector_b,@"STV_DEFAULT STO_CUDA_MANAGED"
vector_b:
	.zero		4000000
.L_1:


//--------------------- .nv.constant0._Z12add_threadedPiS_S_ --------------------------
	.section	.nv.constant0._Z12add_threadedPiS_S_,"a",@progbits
	.sectionflags	@""
	.align	4
.nv.constant0._Z12add_threadedPiS_S_:
	.zero		920


//--------------------- SYMBOLS --------------------------

	.type		.nv.reservedSmem.offset0,@object
	.size		.nv.reservedSmem.offset0,0x4
